	.headerflags	@"EF_CUDA_TEXMODE_UNIFIED EF_CUDA_64BIT_ADDRESS EF_CUDA_SM89 EF_CUDA_VIRTUAL_SM(EF_CUDA_SM89)"
	.elftype	@"ET_EXEC"


//--------------------- .nv.info                  --------------------------
	.section	.nv.info,"",@"SHT_CUDA_INFO"
	.align	4


	//----- nvinfo : EIATTR_REGCOUNT
	.align		4
        /*0000*/ 	.byte	0x04, 0x2f
        /*0002*/ 	.short	(.L_2 - .L_1)
	.align		4
.L_1:
        /*0004*/ 	.word	index@(triton_poi_fused__unsafe_view_split_transpose_view_44)
        /*0008*/ 	.word	0x00000010


	//----- nvinfo : EIATTR_FRAME_SIZE
	.align		4
.L_2:
        /*000c*/ 	.byte	0x04, 0x11
        /*000e*/ 	.short	(.L_4 - .L_3)
	.align		4
.L_3:
        /*0010*/ 	.word	index@(triton_poi_fused__unsafe_view_split_transpose_view_44)
        /*0014*/ 	.word	0x00000000


	//----- nvinfo : EIATTR_MIN_STACK_SIZE
	.align		4
.L_4:
        /*0018*/ 	.byte	0x04, 0x12
        /*001a*/ 	.short	(.L_6 - .L_5)
	.align		4
.L_5:
        /*001c*/ 	.word	index@(triton_poi_fused__unsafe_view_split_transpose_view_44)
        /*0020*/ 	.word	0x00000000
.L_6:


//--------------------- .nv.info.triton_poi_fused__unsafe_view_split_transpose_view_44 --------------------------
	.section	.nv.info.triton_poi_fused__unsafe_view_split_transpose_view_44,"",@"SHT_CUDA_INFO"
	.sectionflags	@""
	.align	4


	//----- nvinfo : EIATTR_CUDA_API_VERSION
	.align		4
        /*0000*/ 	.byte	0x04, 0x37
        /*0002*/ 	.short	(.L_8 - .L_7)
.L_7:
        /*0004*/ 	.word	0x00000080


	//----- nvinfo : EIATTR_PARAM_CBANK
	.align		4
.L_8:
        /*0008*/ 	.byte	0x04, 0x0a
        /*000a*/ 	.short	(.L_10 - .L_9)
	.align		4
.L_9:
        /*000c*/ 	.word	index@(.nv.constant0.triton_poi_fused__unsafe_view_split_transpose_view_44)
        /*0010*/ 	.short	0x0160
        /*0012*/ 	.short	0x0028


	//----- nvinfo : EIATTR_CBANK_PARAM_SIZE
	.align		4
.L_10:
        /*0014*/ 	.byte	0x03, 0x19
        /*0016*/ 	.short	0x0028


	//----- nvinfo : EIATTR_KPARAM_INFO
	.align		4
        /*0018*/ 	.byte	0x04, 0x17
        /*001a*/ 	.short	(.L_12 - .L_11)
.L_11:
        /*001c*/ 	.word	0x00000000
        /*0020*/ 	.short	0x0004
        /*0022*/ 	.short	0x0020
        /*0024*/ 	.byte	0x00, 0xf4, 0x21, 0x00


	//----- nvinfo : EIATTR_KPARAM_INFO
	.align		4
.L_12:
        /*0028*/ 	.byte	0x04, 0x17
        /*002a*/ 	.short	(.L_14 - .L_13)
.L_13:
        /*002c*/ 	.word	0x00000000
        /*0030*/ 	.short	0x0003
        /*0032*/ 	.short	0x0018
        /*0034*/ 	.byte	0x00, 0xf0, 0x11, 0x00


	//----- nvinfo : EIATTR_KPARAM_INFO
	.align		4
.L_14:
        /*0038*/ 	.byte	0x04, 0x17
        /*003a*/ 	.short	(.L_16 - .L_15)
.L_15:
        /*003c*/ 	.word	0x00000000
        /*0040*/ 	.short	0x0002
        /*0042*/ 	.short	0x0010
        /*0044*/ 	.byte	0x00, 0xf4, 0x21, 0x00


	//----- nvinfo : EIATTR_KPARAM_INFO
	.align		4
.L_16:
        /*0048*/ 	.byte	0x04, 0x17
        /*004a*/ 	.short	(.L_18 - .L_17)
.L_17:
        /*004c*/ 	.word	0x00000000
        /*0050*/ 	.short	0x0001
        /*0052*/ 	.short	0x0008
        /*0054*/ 	.byte	0x00, 0xf4, 0x21, 0x00


	//----- nvinfo : EIATTR_KPARAM_INFO
	.align		4
.L_18:
        /*0058*/ 	.byte	0x04, 0x17
        /*005a*/ 	.short	(.L_20 - .L_19)
.L_19:
        /*005c*/ 	.word	0x00000000
        /*0060*/ 	.short	0x0000
        /*0062*/ 	.short	0x0000
        /*0064*/ 	.byte	0x00, 0xf4, 0x21, 0x00


	//----- nvinfo : EIATTR_MAXREG_COUNT
	.align		4
.L_20:
        /*0068*/ 	.byte	0x03, 0x1b
        /*006a*/ 	.short	0x00ff


	//----- nvinfo : EIATTR_EXIT_INSTR_OFFSETS
	.align		4
        /*006c*/ 	.byte	0x04, 0x1c
        /*006e*/ 	.short	(.L_22 - .L_21)


	//   ....[0]....
.L_21:
        /*0070*/ 	.word	0x00000550


	//----- nvinfo : EIATTR_REQNTID
	.align		4
.L_22:
        /*0074*/ 	.byte	0x04, 0x10
        /*0076*/ 	.short	(.L_24 - .L_23)
.L_23:
        /*0078*/ 	.word	0x00000080
        /*007c*/ 	.word	0x00000001
        /*0080*/ 	.word	0x00000001
.L_24:


//--------------------- .nv.callgraph             --------------------------
	.section	.nv.callgraph,"",@"SHT_CUDA_CALLGRAPH"
	.align	4
	.sectionentsize	8
	.align		4
        /*0000*/ 	.word	0x00000000
	.align		4
        /*0004*/ 	.word	0xffffffff
	.align		4
        /*0008*/ 	.word	0x00000000
	.align		4
        /*000c*/ 	.word	0xfffffffe
	.align		4
        /*0010*/ 	.word	0x00000000
	.align		4
        /*0014*/ 	.word	0xfffffffd
	.align		4
        /*0018*/ 	.word	0x00000000
	.align		4
        /*001c*/ 	.word	0xfffffffc


//--------------------- .nv.rel.action            --------------------------
	.section	.nv.rel.action,"",@"SHT_CUDA_RELOCINFO"
	.align	8
	.sectionentsize	8
        /*0000*/ 	.byte	0x73, 0x00, 0x00, 0x00, 0x00, 0x00, 0x00, 0x00, 0x00, 0x00, 0x00, 0x11, 0x25, 0x00, 0x05, 0x36


//--------------------- .nv.constant4             --------------------------
	.section	.nv.constant4,"a",@progbits
	.align	8
	.align		8
.nv.constant4:
        /*0000*/ 	.dword	_$_str


//--------------------- .nv.constant0.triton_poi_fused__unsafe_view_split_transpose_view_44 --------------------------
	.section	.nv.constant0.triton_poi_fused__unsafe_view_split_transpose_view_44,"a",@progbits
	.sectionflags	@""
	.align	4
.nv.constant0.triton_poi_fused__unsafe_view_split_transpose_view_44:
	.zero		392


//--------------------- .text.triton_poi_fused__unsafe_view_split_transpose_view_44 --------------------------
	.section	.text.triton_poi_fused__unsafe_view_split_transpose_view_44,"ax",@progbits
	.sectioninfo	@"SHI_REGISTERS=16"
	.align	128
        .global         triton_poi_fused__unsafe_view_split_transpose_view_44
        .type           triton_poi_fused__unsafe_view_split_transpose_view_44,@function
        .size           triton_poi_fused__unsafe_view_split_transpose_view_44,(.L_x_1 - triton_poi_fused__unsafe_view_split_transpose_view_44)
        .other          triton_poi_fused__unsafe_view_split_transpose_view_44,@"STO_CUDA_ENTRY STV_DEFAULT"
triton_poi_fused__unsafe_view_split_transpose_view_44:
.text.triton_poi_fused__unsafe_view_split_transpose_view_44:
[----:B------:R-:W-:Y:S02]  /*0000*/  MOV R1, c[0x0][0x28] ;  /* 0x00000a0000017a02 */ /* 0x000fe40000000f00 */
[----:B------:R-:W0:Y:S01]  /*0010*/  S2R R0, SR_TID.X ;  /* 0x0000000000007919 */ /* 0x000e220000002100 */
[----:B------:R-:W-:Y:S01]  /*0020*/  MOV R5, 0x4 ;  /* 0x0000000400057802 */ /* 0x000fe20000000f00 */
[----:B------:R-:W-:Y:S02]  /*0030*/  ULDC.64 UR4, c[0x0][0x118] ;  /* 0x0000460000047ab9 */ /* 0x000fe40000000a00 */
[----:B------:R-:W1:Y:S01]  /*0040*/  S2R R3, SR_CTAID.X ;  /* 0x0000000000037919 */ /* 0x000e620000002500 */
[----:B0-----:R-:W-:-:S04]  /*0050*/  SHF.L.U32 R0, R0, 0x1, RZ ;  /* 0x0000000100007819 */ /* 0x001fc800000006ff */
[----:B------:R-:W-:-:S04]  /*0060*/  LOP3.LUT R0, R0, 0xfe, RZ, 0xc0, !PT ;  /* 0x000000fe00007812 */ /* 0x000fc800078ec0ff */
[----:B-1----:R-:W-:-:S05]  /*0070*/  LEA R0, R3, R0, 0x8 ;  /* 0x0000000003007211 */ /* 0x002fca00078e40ff */
[----:B------:R-:W-:-:S06]  /*0080*/  IMAD.WIDE R2, R0, R5, c[0x0][0x160] ;  /* 0x0000580000027625 */ /* 0x000fcc00078e0205 */
[----:B------:R-:W2:Y:S01]  /*0090*/  LDG.E.64 R2, [R2.64] ;  /* 0x0000000402027981 */ /* 0x000ea2000c1e1b00 */
[----:B------:R-:W-:-:S06]  /*00a0*/  IMAD.WIDE R4, R0, R5, c[0x0][0x168] ;  /* 0x00005a0000047625 */ /* 0x000fcc00078e0205 */
[----:B------:R-:W3:Y:S01]  /*00b0*/  LDG.E.64 R4, [R4.64] ;  /* 0x0000000404047981 */ /* 0x000ee2000c1e1b00 */
[----:B------:R-:W-:Y:S01]  /*00c0*/  MOV R11, 0x3dc6b27f ;  /* 0x3dc6b27f000b7802 */ /* 0x000fe20000000f00 */
[C---:B--2---:R-:W-:Y:S01]  /*00d0*/  FADD R6, R2.reuse, -R2 ;  /* 0x8000000202067221 */ /* 0x044fe20000000000 */
[----:B------:R-:W-:Y:S01]  /*00e0*/  FSETP.NEU.AND P0, PT, R2, -INF , PT ;  /* 0xff8000000200780b */ /* 0x000fe20003f0d000 */
[C---:B------:R-:W-:Y:S01]  /*00f0*/  FADD R7, R3.reuse, -R3 ;  /* 0x8000000303077221 */ /* 0x040fe20000000000 */
[----:B------:R-:W-:Y:S02]  /*0100*/  FSETP.NEU.AND P1, PT, R3, -INF , PT ;  /* 0xff8000000300780b */ /* 0x000fe40003f2d000 */
[----:B------:R-:W-:Y:S02]  /*0110*/  FSEL R6, R6, RZ, P0 ;  /* 0x000000ff06067208 */ /* 0x000fe40000000000 */
[----:B------:R-:W-:Y:S02]  /*0120*/  FSEL R7, R7, RZ, P1 ;  /* 0x000000ff07077208 */ /* 0x000fe40000800000 */
[----:B------:R-:W3:Y:S08]  /*0130*/  MUFU.EX2 R9, R6 ;  /* 0x0000000600097308 */ /* 0x000ef00000000800 */
[----:B------:R-:W0:Y:S01]  /*0140*/  MUFU.EX2 R8, R7 ;  /* 0x0000000700087308 */ /* 0x000e220000000800 */
[----:B---3--:R-:W-:-:S05]  /*0150*/  FMUL R9, R4, R9 ;  /* 0x0000000904097220 */ /* 0x008fca0000400000 */
[----:B------:R-:W-:Y:S01]  /*0160*/  FSEL R4, R9, 1, P0 ;  /* 0x3f80000009047808 */ /* 0x000fe20000000000 */
[----:B0-----:R-:W-:-:S03]  /*0170*/  FMUL R8, R5, R8 ;  /* 0x0000000805087220 */ /* 0x001fc60000400000 */
[----:B------:R-:W-:Y:S02]  /*0180*/  FSETP.GEU.AND P0, PT, R4, 1.175494350822287508e-38, PT ;  /* 0x008000000400780b */ /* 0x000fe40003f0e000 */
[----:B------:R-:W-:-:S04]  /*0190*/  FSEL R5, R8, 1, P1 ;  /* 0x3f80000008057808 */ /* 0x000fc80000800000 */
[----:B------:R-:W-:-:S07]  /*01a0*/  FSETP.GEU.AND P2, PT, R5, 1.175494350822287508e-38, PT ;  /* 0x008000000500780b */ /* 0x000fce0003f4e000 */
[----:B------:R-:W-:-:S05]  /*01b0*/  @!P0 FMUL R4, R4, 8388608 ;  /* 0x4b00000004048820 */ /* 0x000fca0000400000 */
[C---:B------:R-:W-:Y:S02]  /*01c0*/  IADD3 R6, R4.reuse, -0x3f3504f3, RZ ;  /* 0xc0cafb0d04067810 */ /* 0x040fe40007ffe0ff */
[----:B------:R-:W-:Y:S01]  /*01d0*/  ISETP.GE.U32.AND P1, PT, R4, 0x7f800000, PT ;  /* 0x7f8000000400780c */ /* 0x000fe20003f26070 */
[----:B------:R-:W-:Y:S01]  /*01e0*/  @!P2 FMUL R5, R5, 8388608 ;  /* 0x4b0000000505a820 */ /* 0x000fe20000400000 */
[----:B------:R-:W-:-:S04]  /*01f0*/  LOP3.LUT R9, R6, 0xff800000, RZ, 0xc0, !PT ;  /* 0xff80000006097812 */ /* 0x000fc800078ec0ff */
[----:B------:R-:W-:Y:S02]  /*0200*/  IADD3 R8, R5, -0x3f3504f3, RZ ;  /* 0xc0cafb0d05087810 */ /* 0x000fe40007ffe0ff */
[-C--:B------:R-:W-:Y:S02]  /*0210*/  IADD3 R7, R4, -R9.reuse, RZ ;  /* 0x8000000904077210 */ /* 0x080fe40007ffe0ff */
[----:B------:R-:W-:Y:S02]  /*0220*/  LOP3.LUT R12, R8, 0xff800000, RZ, 0xc0, !PT ;  /* 0xff800000080c7812 */ /* 0x000fe400078ec0ff */
[----:B------:R-:W-:Y:S01]  /*0230*/  I2FP.F32.S32 R9, R9 ;  /* 0x0000000900097245 */ /* 0x000fe20000201400 */
[----:B------:R-:W-:Y:S01]  /*0240*/  FADD R7, R7, -1 ;  /* 0xbf80000007077421 */ /* 0x000fe20000000000 */
[-C--:B------:R-:W-:Y:S02]  /*0250*/  IADD3 R6, R5, -R12.reuse, RZ ;  /* 0x8000000c05067210 */ /* 0x080fe40007ffe0ff */
[----:B------:R-:W-:Y:S01]  /*0260*/  I2FP.F32.S32 R12, R12 ;  /* 0x0000000c000c7245 */ /* 0x000fe20000201400 */
[----:B------:R-:W-:-:S02]  /*0270*/  FFMA.FTZ R8, R7, R11, -0.16845393180847167969 ;  /* 0xbe2c7f3007087423 */ /* 0x000fc4000001000b */
[----:B------:R-:W-:Y:S02]  /*0280*/  FADD R6, R6, -1 ;  /* 0xbf80000006067421 */ /* 0x000fe40000000000 */
[C---:B------:R-:W-:Y:S02]  /*0290*/  FFMA.FTZ R8, R7.reuse, R8, 0.1716887056827545166 ;  /* 0x3e2fcf2a07087423 */ /* 0x040fe40000010008 */
[C---:B------:R-:W-:Y:S02]  /*02a0*/  FFMA.FTZ R11, R6.reuse, R11, -0.16845393180847167969 ;  /* 0xbe2c7f30060b7423 */ /* 0x040fe4000001000b */
[C---:B------:R-:W-:Y:S02]  /*02b0*/  FFMA.FTZ R8, R7.reuse, R8, -0.17900948226451873779 ;  /* 0xbe374e4307087423 */ /* 0x040fe40000010008 */
[----:B------:R-:W-:Y:S02]  /*02c0*/  FFMA.FTZ R11, R6, R11, 0.1716887056827545166 ;  /* 0x3e2fcf2a060b7423 */ /* 0x000fe4000001000b */
[----:B------:R-:W-:-:S02]  /*02d0*/  FFMA.FTZ R8, R7, R8, 0.20512372255325317383 ;  /* 0x3e520bf407087423 */ /* 0x000fc40000010008 */
[C---:B------:R-:W-:Y:S02]  /*02e0*/  FFMA.FTZ R11, R6.reuse, R11, -0.17900948226451873779 ;  /* 0xbe374e43060b7423 */ /* 0x040fe4000001000b */
[C---:B------:R-:W-:Y:S02]  /*02f0*/  FFMA.FTZ R8, R7.reuse, R8, -0.24046532809734344482 ;  /* 0xbe763c8b07087423 */ /* 0x040fe40000010008 */
[C---:B------:R-:W-:Y:S02]  /*0300*/  FFMA.FTZ R11, R6.reuse, R11, 0.20512372255325317383 ;  /* 0x3e520bf4060b7423 */ /* 0x040fe4000001000b */
[C---:B------:R-:W-:Y:S02]  /*0310*/  FFMA.FTZ R8, R7.reuse, R8, 0.28857114911079406738 ;  /* 0x3e93bf9907087423 */ /* 0x040fe40000010008 */
[----:B------:R-:W-:Y:S02]  /*0320*/  FFMA.FTZ R11, R6, R11, -0.24046532809734344482 ;  /* 0xbe763c8b060b7423 */ /* 0x000fe4000001000b */
[----:B------:R-:W-:-:S02]  /*0330*/  FFMA.FTZ R8, R7, R8, -0.36067417263984680176 ;  /* 0xbeb8aa4907087423 */ /* 0x000fc40000010008 */
[C---:B------:R-:W-:Y:S02]  /*0340*/  FFMA.FTZ R11, R6.reuse, R11, 0.28857114911079406738 ;  /* 0x3e93bf99060b7423 */ /* 0x040fe4000001000b */
[----:B------:R-:W-:Y:S01]  /*0350*/  FFMA.FTZ R10, R7, R8, 0.48089820146560668945 ;  /* 0x3ef6384a070a7423 */ /* 0x000fe20000010008 */
[----:B------:R-:W-:Y:S01]  /*0360*/  FSEL R8, RZ, -23, P0 ;  /* 0xc1b80000ff087808 */ /* 0x000fe20000000000 */
[C---:B------:R-:W-:Y:S01]  /*0370*/  FFMA.FTZ R11, R6.reuse, R11, -0.36067417263984680176 ;  /* 0xbeb8aa49060b7423 */ /* 0x040fe2000001000b */
[----:B------:R-:W-:Y:S01]  /*0380*/  ISETP.GE.U32.AND P0, PT, R5, 0x7f800000, PT ;  /* 0x7f8000000500780c */ /* 0x000fe20003f06070 */
[----:B------:R-:W-:Y:S02]  /*0390*/  FFMA.FTZ R10, R7, R10, -0.72134751081466674805 ;  /* 0xbf38aa3b070a7423 */ /* 0x000fe4000001000a */
[C---:B------:R-:W-:Y:S01]  /*03a0*/  FFMA.FTZ R11, R6.reuse, R11, 0.48089820146560668945 ;  /* 0x3ef6384a060b7423 */ /* 0x040fe2000001000b */
[----:B------:R-:W-:Y:S01]  /*03b0*/  FFMA.FTZ R8, R9, 1.1920928955078125e-07, R8 ;  /* 0x3400000009087823 */ /* 0x000fe20000010008 */
[C---:B------:R-:W-:Y:S01]  /*03c0*/  FMUL R10, R7.reuse, R10 ;  /* 0x0000000a070a7220 */ /* 0x040fe20000400000 */
[----:B------:R-:W-:Y:S01]  /*03d0*/  @P1 MOV R9, 0x7f800000 ;  /* 0x7f80000000091802 */ /* 0x000fe20000000f00 */
[----:B------:R-:W-:Y:S01]  /*03e0*/  FFMA.FTZ R13, R6, R11, -0.72134751081466674805 ;  /* 0xbf38aa3b060d7423 */ /* 0x000fe2000001000b */
[----:B------:R-:W-:Y:S01]  /*03f0*/  FSEL R11, RZ, -23, P2 ;  /* 0xc1b80000ff0b7808 */ /* 0x000fe20001000000 */
[----:B------:R-:W-:Y:S01]  /*0400*/  FMUL R10, R7, R10 ;  /* 0x0000000a070a7220 */ /* 0x000fe20000400000 */
[----:B------:R-:W-:Y:S01]  /*0410*/  FSETP.NEU.AND P2, PT, R4, RZ, PT ;  /* 0x000000ff0400720b */ /* 0x000fe20003f4d000 */
[----:B------:R-:W-:-:S02]  /*0420*/  FMUL R13, R6, R13 ;  /* 0x0000000d060d7220 */ /* 0x000fc40000400000 */
[----:B------:R-:W-:Y:S01]  /*0430*/  FFMA.FTZ R7, R7, 1.4426950216293334961, R10 ;  /* 0x3fb8aa3b07077823 */ /* 0x000fe2000001000a */
[----:B------:R-:W-:Y:S01]  /*0440*/  FFMA.FTZ R11, R12, 1.1920928955078125e-07, R11 ;  /* 0x340000000c0b7823 */ /* 0x000fe2000001000b */
[----:B------:R-:W-:Y:S02]  /*0450*/  FMUL R13, R6, R13 ;  /* 0x0000000d060d7220 */ /* 0x000fe40000400000 */
[----:B------:R-:W-:Y:S01]  /*0460*/  FADD R7, R8, R7 ;  /* 0x0000000708077221 */ /* 0x000fe20000000000 */
[----:B------:R-:W-:Y:S01]  /*0470*/  @P0 MOV R8, 0x7f800000 ;  /* 0x7f80000000080802 */ /* 0x000fe20000000f00 */
[----:B------:R-:W-:Y:S01]  /*0480*/  FFMA.FTZ R6, R6, 1.4426950216293334961, R13 ;  /* 0x3fb8aa3b06067823 */ /* 0x000fe2000001000d */
[----:B------:R-:W-:Y:S01]  /*0490*/  @P1 FFMA.FTZ R7, R4, R9, +INF ;  /* 0x7f80000004071423 */ /* 0x000fe20000010009 */
[----:B------:R-:W-:Y:S02]  /*04a0*/  LEA R4, P1, R0, c[0x0][0x170], 0x2 ;  /* 0x00005c0000047a11 */ /* 0x000fe400078210ff */
[----:B------:R-:W-:Y:S01]  /*04b0*/  FADD R6, R11, R6 ;  /* 0x000000060b067221 */ /* 0x000fe20000000000 */
[C---:B------:R-:W-:Y:S01]  /*04c0*/  @P0 FFMA.FTZ R6, R5.reuse, R8, +INF ;  /* 0x7f80000005060423 */ /* 0x040fe20000010008 */
[----:B------:R-:W-:-:S02]  /*04d0*/  FSETP.NEU.AND P0, PT, R5, RZ, PT ;  /* 0x000000ff0500720b */ /* 0x000fc40003f0d000 */
[----:B------:R-:W-:Y:S02]  /*04e0*/  FSEL R7, R7, -INF , P2 ;  /* 0xff80000007077808 */ /* 0x000fe40001000000 */
[----:B------:R-:W-:Y:S02]  /*04f0*/  FSEL R6, R6, -INF , P0 ;  /* 0xff80000006067808 */ /* 0x000fe40000000000 */
[----:B------:R-:W-:Y:S01]  /*0500*/  SHF.R.S32.HI R5, RZ, 0x1f, R0 ;  /* 0x0000001fff057819 */ /* 0x000fe20000011400 */
[----:B------:R-:W-:Y:S02]  /*0510*/  FADD R2, R2, R7 ;  /* 0x0000000702027221 */ /* 0x000fe40000000000 */
[----:B------:R-:W-:Y:S01]  /*0520*/  FADD R3, R3, R6 ;  /* 0x0000000603037221 */ /* 0x000fe20000000000 */
[----:B------:R-:W-:-:S05]  /*0530*/  LEA.HI.X R5, R0, c[0x0][0x174], R5, 0x2, P1 ;  /* 0x00005d0000057a11 */ /* 0x000fca00008f1405 */
[----:B------:R-:W-:Y:S01]  /*0540*/  STG.E.64 [R4.64], R2 ;  /* 0x0000000204007986 */ /* 0x000fe2000c101b04 */
[----:B------:R-:W-:Y:S05]  /*0550*/  EXIT ;  /* 0x000000000000794d */ /* 0x000fea0003800000 */
.L_x_0:
[----:B------:R-:W-:-:S00]  /*0560*/  BRA `(.L_x_0) ;  /* 0xfffffff000007947 */ /* 0x000fc0000383ffff */
[----:B------:R-:W-:-:S00]  /*0570*/  NOP ;  /* 0x0000000000007918 */ /* 0x000fc00000000000 */
        /* <DEDUP_REMOVED lines=8> */
.L_x_1:


//--------------------- .nv.global.init           --------------------------
	.section	.nv.global.init,"aw",@progbits
.nv.global.init:
	.type		_$_str,@object
	.size		_$_str,(.L_0 - _$_str)
_$_str:
        /*0000*/ 	.byte	0x5f, 0x5f, 0x43, 0x55, 0x44, 0x41, 0x5f, 0x46, 0x54, 0x5a, 0x00
.L_0:
